//
// Generated by NVIDIA NVVM Compiler
//
// Compiler Build ID: CL-36424714
// Cuda compilation tools, release 13.0, V13.0.88
// Based on NVVM 20.0.0
//

.version 9.0
.target sm_100
.address_size 64

	// .globl	detect_collisions_kernel

.visible .entry detect_collisions_kernel(
	.param .u64 .ptr .align 1 detect_collisions_kernel_param_0,
	.param .u64 .ptr .align 1 detect_collisions_kernel_param_1,
	.param .u32 detect_collisions_kernel_param_2
)
{


	ret;

}


// ===== COMPILED SASS (sm_100) =====

	.target	sm_100

	.elftype	@"ET_EXEC"


//--------------------- .note.nv.tkinfo           --------------------------
	.section	.note.nv.tkinfo,"",@"SHT_NOTE"
	.sectionflags	@"SHF_NOTE_NV_TKINFO"
	.tkinfo
        /*0018*/ 	.word	0x00000002
        /*0030*/ 	.string	""
        /*0030*/ 	.string	"ptxas"
        /*0030*/ 	.string	"Cuda compilation tools, release 13.0, V13.0.88"
        /*0030*/ 	.string	"Build cuda_13.0.r13.0/compiler.36424714_0"
        /*0030*/ 	.string	"-arch sm_100 -m 64 "



//--------------------- .note.nv.cuinfo           --------------------------
	.section	.note.nv.cuinfo,"",@"SHT_NOTE"
	.sectionflags	@"SHF_NOTE_NV_CUINFO"
        /*0018*/ 	.short	0x0002
        /*001a*/ 	.short	0x0064
        /*001c*/ 	.short	0x0082
	.zero		2


//--------------------- .nv.info                  --------------------------
	.section	.nv.info,"",@"SHT_CUDA_INFO"
	.align	4


	//----- nvinfo : EIATTR_REGCOUNT
	.align		4
        /*0000*/ 	.byte	0x04, 0x2f
        /*0002*/ 	.short	(.L_1 - .L_0)
	.align		4
.L_0:
        /*0004*/ 	.word	index@(detect_collisions_kernel)
        /*0008*/ 	.word	0x00000004


	//----- nvinfo : EIATTR_FRAME_SIZE
	.align		4
.L_1:
        /*000c*/ 	.byte	0x04, 0x11
        /*000e*/ 	.short	(.L_3 - .L_2)
	.align		4
.L_2:
        /*0010*/ 	.word	index@(detect_collisions_kernel)
        /*0014*/ 	.word	0x00000000


	//----- nvinfo : EIATTR_MIN_STACK_SIZE
	.align		4
.L_3:
        /*0018*/ 	.byte	0x04, 0x12
        /*001a*/ 	.short	(.L_5 - .L_4)
	.align		4
.L_4:
        /*001c*/ 	.word	index@(detect_collisions_kernel)
        /*0020*/ 	.word	0x00000000
.L_5:


//--------------------- .nv.compat                --------------------------
	.section	.nv.compat,"",@"SHT_CUDA_COMPAT_INFO"
	.align	4
        /*0000*/ 	.byte	0x02, 0x09, 0x00, 0x00, 0x02, 0x02, 0x01, 0x00, 0x02, 0x05, 0x05, 0x00, 0x03, 0x07, 0x01, 0x01
        /*0010*/ 	.byte	0x02, 0x03, 0x00, 0x00, 0x02, 0x06, 0x01, 0x00, 0x04, 0x0b, 0x08, 0x00, 0x09, 0x00, 0x00, 0x00
        /*0020*/ 	.byte	0x00, 0x00, 0x00, 0x00


//--------------------- .nv.info.detect_collisions_kernel --------------------------
	.section	.nv.info.detect_collisions_kernel,"",@"SHT_CUDA_INFO"
	.sectionflags	@""
	.align	4


	//----- nvinfo : EIATTR_CUDA_API_VERSION
	.align		4
        /*0000*/ 	.byte	0x04, 0x37
        /*0002*/ 	.short	(.L_7 - .L_6)
.L_6:
        /*0004*/ 	.word	0x00000082


	//----- nvinfo : EIATTR_KPARAM_INFO
	.align		4
.L_7:
        /*0008*/ 	.byte	0x04, 0x17
        /*000a*/ 	.short	(.L_9 - .L_8)
.L_8:
        /*000c*/ 	.word	0x00000000
        /*0010*/ 	.short	0x0002
        /*0012*/ 	.short	0x0010
        /*0014*/ 	.byte	0x00, 0xf0, 0x11, 0x00


	//----- nvinfo : EIATTR_KPARAM_INFO
	.align		4
.L_9:
        /*0018*/ 	.byte	0x04, 0x17
        /*001a*/ 	.short	(.L_11 - .L_10)
.L_10:
        /*001c*/ 	.word	0x00000000
        /*0020*/ 	.short	0x0001
        /*0022*/ 	.short	0x0008
        /*0024*/ 	.byte	0x00, 0xf5, 0x21, 0x00


	//----- nvinfo : EIATTR_KPARAM_INFO
	.align		4
.L_11:
        /*0028*/ 	.byte	0x04, 0x17
        /*002a*/ 	.short	(.L_13 - .L_12)
.L_12:
        /*002c*/ 	.word	0x00000000
        /*0030*/ 	.short	0x0000
        /*0032*/ 	.short	0x0000
        /*0034*/ 	.byte	0x00, 0xf5, 0x21, 0x00


	//----- nvinfo : EIATTR_SPARSE_MMA_MASK
	.align		4
.L_13:
        /*0038*/ 	.byte	0x03, 0x50
        /*003a*/ 	.short	0x0000


	//----- nvinfo : EIATTR_MAXREG_COUNT
	.align		4
        /*003c*/ 	.byte	0x03, 0x1b
        /*003e*/ 	.short	0x00ff


	//----- nvinfo : EIATTR_MERCURY_ISA_VERSION
	.align		4
        /*0040*/ 	.byte	0x03, 0x5f
        /*0042*/ 	.short	0x0101


	//----- nvinfo : EIATTR_VRC_CTA_INIT_COUNT
	.align		4
        /*0044*/ 	.byte	0x02, 0x4a
	.zero		1
	.zero		1


	//----- nvinfo : EIATTR_EXIT_INSTR_OFFSETS
	.align		4
        /*0048*/ 	.byte	0x04, 0x1c
        /*004a*/ 	.short	(.L_15 - .L_14)


	//   ....[0]....
.L_14:
        /*004c*/ 	.word	0x00000010


	//----- nvinfo : EIATTR_CBANK_PARAM_SIZE
	.align		4
.L_15:
        /*0050*/ 	.byte	0x03, 0x19
        /*0052*/ 	.short	0x0014


	//----- nvinfo : EIATTR_PARAM_CBANK
	.align		4
        /*0054*/ 	.byte	0x04, 0x0a
        /*0056*/ 	.short	(.L_17 - .L_16)
	.align		4
.L_16:
        /*0058*/ 	.word	index@(.nv.constant0.detect_collisions_kernel)
        /*005c*/ 	.short	0x0380
        /*005e*/ 	.short	0x0014


	//----- nvinfo : EIATTR_SW_WAR
	.align		4
.L_17:
        /*0060*/ 	.byte	0x04, 0x36
        /*0062*/ 	.short	(.L_19 - .L_18)
.L_18:
        /*0064*/ 	.word	0x00000008
.L_19:


//--------------------- .nv.callgraph             --------------------------
	.section	.nv.callgraph,"",@"SHT_CUDA_CALLGRAPH"
	.align	4
	.sectionentsize	8
	.align		4
        /*0000*/ 	.word	0x00000000
	.align		4
        /*0004*/ 	.word	0xffffffff
	.align		4
        /*0008*/ 	.word	0x00000000
	.align		4
        /*000c*/ 	.word	0xfffffffe
	.align		4
        /*0010*/ 	.word	0x00000000
	.align		4
        /*0014*/ 	.word	0xfffffffd
	.align		4
        /*0018*/ 	.word	0x00000000
	.align		4
        /*001c*/ 	.word	0xfffffffc


//--------------------- .text.detect_collisions_kernel --------------------------
	.section	.text.detect_collisions_kernel,"ax",@progbits
	.align	128
        .global         detect_collisions_kernel
        .type           detect_collisions_kernel,@function
        .size           detect_collisions_kernel,(.L_x_1 - detect_collisions_kernel)
        .other          detect_collisions_kernel,@"STO_CUDA_ENTRY STV_DEFAULT"
detect_collisions_kernel:
.text.detect_collisions_kernel:
[----:B------:R-:W-:Y:S01]  /*0000*/  LDC R1, c[0x0][0x37c] ;  /* 0x0000df00ff017b82 */ /* 0x000fe20000000800 */
[----:B------:R-:W-:Y:S05]  /*0010*/  EXIT ;  /* 0x000000000000794d */ /* 0x000fea0003800000 */
.L_x_0:
[----:B------:R-:W-:-:S00]  /*0020*/  BRA `(.L_x_0) ;  /* 0xfffffffc00fc7947 */ /* 0x000fc0000383ffff */
[----:B------:R-:W-:-:S00]  /*0030*/  NOP ;  /* 0x0000000000007918 */ /* 0x000fc00000000000 */
        /* <DEDUP_REMOVED lines=12> */
.L_x_1:


//--------------------- .nv.shared.reserved.0     --------------------------
	.section	.nv.shared.reserved.0,"aw",@nobits
	.weak		__nv_reservedSMEM_offset_0_alias
	.size		__nv_reservedSMEM_offset_0_alias, 0, 64
	.other		__nv_reservedSMEM_offset_0_alias,@"STO_CUDA_RESERVED_SHARED STV_DEFAULT"
__nv_reservedSMEM_offset_0_alias:
	.zero		0
	.zero		64


//--------------------- .nv.constant0.detect_collisions_kernel --------------------------
	.section	.nv.constant0.detect_collisions_kernel,"a",@progbits
	.sectionflags	@""
	.align	4
.nv.constant0.detect_collisions_kernel:
	.zero		916


//--------------------- SYMBOLS --------------------------

	.type		.nv.reservedSmem.offset0,@object
	.size		.nv.reservedSmem.offset0,0x4
